//
// Generated by NVIDIA NVVM Compiler
//
// Compiler Build ID: CL-36424714
// Cuda compilation tools, release 13.0, V13.0.88
// Based on NVVM 20.0.0
//

.version 9.0
.target sm_100
.address_size 64

	// .globl	_Z16heat_step_kernelPfS_iif

.visible .entry _Z16heat_step_kernelPfS_iif(
	.param .u64 .ptr .align 1 _Z16heat_step_kernelPfS_iif_param_0,
	.param .u64 .ptr .align 1 _Z16heat_step_kernelPfS_iif_param_1,
	.param .u32 _Z16heat_step_kernelPfS_iif_param_2,
	.param .u32 _Z16heat_step_kernelPfS_iif_param_3,
	.param .f32 _Z16heat_step_kernelPfS_iif_param_4
)
{
	.reg .pred 	%p<8>;
	.reg .b32 	%r<23>;
	.reg .b32 	%f<14>;
	.reg .b64 	%rd<12>;

	ld.param.u64 	%rd1, [_Z16heat_step_kernelPfS_iif_param_0];
	ld.param.u64 	%rd2, [_Z16heat_step_kernelPfS_iif_param_1];
	ld.param.u32 	%r4, [_Z16heat_step_kernelPfS_iif_param_2];
	ld.param.u32 	%r6, [_Z16heat_step_kernelPfS_iif_param_3];
	ld.param.f32 	%f1, [_Z16heat_step_kernelPfS_iif_param_4];
	mov.u32 	%r7, %ctaid.y;
	mov.u32 	%r8, %ntid.y;
	mov.u32 	%r9, %tid.y;
	mad.lo.s32 	%r10, %r7, %r8, %r9;
	mov.u32 	%r11, %ctaid.x;
	mov.u32 	%r12, %ntid.x;
	mov.u32 	%r13, %tid.x;
	mad.lo.s32 	%r14, %r11, %r12, %r13;
	setp.eq.s32 	%p1, %r10, 0;
	add.s32 	%r15, %r4, -1;
	setp.ge.s32 	%p2, %r10, %r15;
	or.pred  	%p3, %p1, %p2;
	setp.lt.s32 	%p4, %r14, 1;
	or.pred  	%p5, %p4, %p3;
	add.s32 	%r16, %r6, -1;
	setp.ge.s32 	%p6, %r14, %r16;
	or.pred  	%p7, %p5, %p6;
	@%p7 bra 	$L__BB0_2;
	cvta.to.global.u64 	%rd3, %rd1;
	cvta.to.global.u64 	%rd4, %rd2;
	mul.lo.s32 	%r17, %r6, %r10;
	add.s32 	%r18, %r17, %r14;
	mul.wide.s32 	%rd5, %r18, 4;
	add.s64 	%rd6, %rd3, %rd5;
	ld.global.f32 	%f2, [%rd6];
	add.s32 	%r19, %r17, %r6;
	mul.wide.s32 	%rd7, %r6, 4;
	add.s64 	%rd8, %rd6, %rd7;
	ld.global.f32 	%f3, [%rd8];
	shl.b32 	%r20, %r6, 1;
	sub.s32 	%r21, %r19, %r20;
	add.s32 	%r22, %r21, %r14;
	mul.wide.s32 	%rd9, %r22, 4;
	add.s64 	%rd10, %rd3, %rd9;
	ld.global.f32 	%f4, [%rd10];
	add.f32 	%f5, %f3, %f4;
	add.f32 	%f6, %f2, %f2;
	sub.f32 	%f7, %f5, %f6;
	fma.rn.f32 	%f8, %f1, %f7, %f2;
	ld.global.f32 	%f9, [%rd6+4];
	ld.global.f32 	%f10, [%rd6+-4];
	add.f32 	%f11, %f9, %f10;
	sub.f32 	%f12, %f11, %f6;
	fma.rn.f32 	%f13, %f1, %f12, %f8;
	add.s64 	%rd11, %rd4, %rd5;
	st.global.f32 	[%rd11], %f13;
$L__BB0_2:
	ret;

}


// ===== COMPILED SASS (sm_100) =====

	.target	sm_100

	.elftype	@"ET_EXEC"


//--------------------- .note.nv.tkinfo           --------------------------
	.section	.note.nv.tkinfo,"",@"SHT_NOTE"
	.sectionflags	@"SHF_NOTE_NV_TKINFO"
	.tkinfo
        /*0018*/ 	.word	0x00000002
        /*0030*/ 	.string	""
        /*0030*/ 	.string	"ptxas"
        /*0030*/ 	.string	"Cuda compilation tools, release 13.0, V13.0.88"
        /*0030*/ 	.string	"Build cuda_13.0.r13.0/compiler.36424714_0"
        /*0030*/ 	.string	"-arch sm_100 -m 64 "



//--------------------- .note.nv.cuinfo           --------------------------
	.section	.note.nv.cuinfo,"",@"SHT_NOTE"
	.sectionflags	@"SHF_NOTE_NV_CUINFO"
        /*0018*/ 	.short	0x0002
        /*001a*/ 	.short	0x0064
        /*001c*/ 	.short	0x0082
	.zero		2


//--------------------- .nv.info                  --------------------------
	.section	.nv.info,"",@"SHT_CUDA_INFO"
	.align	4


	//----- nvinfo : EIATTR_REGCOUNT
	.align		4
        /*0000*/ 	.byte	0x04, 0x2f
        /*0002*/ 	.short	(.L_1 - .L_0)
	.align		4
.L_0:
        /*0004*/ 	.word	index@(_Z16heat_step_kernelPfS_iif)
        /*0008*/ 	.word	0x00000012


	//----- nvinfo : EIATTR_FRAME_SIZE
	.align		4
.L_1:
        /*000c*/ 	.byte	0x04, 0x11
        /*000e*/ 	.short	(.L_3 - .L_2)
	.align		4
.L_2:
        /*0010*/ 	.word	index@(_Z16heat_step_kernelPfS_iif)
        /*0014*/ 	.word	0x00000000


	//----- nvinfo : EIATTR_MIN_STACK_SIZE
	.align		4
.L_3:
        /*0018*/ 	.byte	0x04, 0x12
        /*001a*/ 	.short	(.L_5 - .L_4)
	.align		4
.L_4:
        /*001c*/ 	.word	index@(_Z16heat_step_kernelPfS_iif)
        /*0020*/ 	.word	0x00000000
.L_5:


//--------------------- .nv.compat                --------------------------
	.section	.nv.compat,"",@"SHT_CUDA_COMPAT_INFO"
	.align	4
        /*0000*/ 	.byte	0x02, 0x09, 0x00, 0x00, 0x02, 0x02, 0x01, 0x00, 0x02, 0x05, 0x05, 0x00, 0x03, 0x07, 0x01, 0x01
        /*0010*/ 	.byte	0x02, 0x03, 0x00, 0x00, 0x02, 0x06, 0x01, 0x00, 0x04, 0x0b, 0x08, 0x00, 0x09, 0x00, 0x00, 0x00
        /*0020*/ 	.byte	0x00, 0x00, 0x00, 0x00


//--------------------- .nv.info._Z16heat_step_kernelPfS_iif --------------------------
	.section	.nv.info._Z16heat_step_kernelPfS_iif,"",@"SHT_CUDA_INFO"
	.sectionflags	@""
	.align	4


	//----- nvinfo : EIATTR_CUDA_API_VERSION
	.align		4
        /*0000*/ 	.byte	0x04, 0x37
        /*0002*/ 	.short	(.L_7 - .L_6)
.L_6:
        /*0004*/ 	.word	0x00000082


	//----- nvinfo : EIATTR_KPARAM_INFO
	.align		4
.L_7:
        /*0008*/ 	.byte	0x04, 0x17
        /*000a*/ 	.short	(.L_9 - .L_8)
.L_8:
        /*000c*/ 	.word	0x00000000
        /*0010*/ 	.short	0x0004
        /*0012*/ 	.short	0x0018
        /*0014*/ 	.byte	0x00, 0xf0, 0x11, 0x00


	//----- nvinfo : EIATTR_KPARAM_INFO
	.align		4
.L_9:
        /*0018*/ 	.byte	0x04, 0x17
        /*001a*/ 	.short	(.L_11 - .L_10)
.L_10:
        /*001c*/ 	.word	0x00000000
        /*0020*/ 	.short	0x0003
        /*0022*/ 	.short	0x0014
        /*0024*/ 	.byte	0x00, 0xf0, 0x11, 0x00


	//----- nvinfo : EIATTR_KPARAM_INFO
	.align		4
.L_11:
        /*0028*/ 	.byte	0x04, 0x17
        /*002a*/ 	.short	(.L_13 - .L_12)
.L_12:
        /*002c*/ 	.word	0x00000000
        /*0030*/ 	.short	0x0002
        /*0032*/ 	.short	0x0010
        /*0034*/ 	.byte	0x00, 0xf0, 0x11, 0x00


	//----- nvinfo : EIATTR_KPARAM_INFO
	.align		4
.L_13:
        /*0038*/ 	.byte	0x04, 0x17
        /*003a*/ 	.short	(.L_15 - .L_14)
.L_14:
        /*003c*/ 	.word	0x00000000
        /*0040*/ 	.short	0x0001
        /*0042*/ 	.short	0x0008
        /*0044*/ 	.byte	0x00, 0xf5, 0x21, 0x00


	//----- nvinfo : EIATTR_KPARAM_INFO
	.align		4
.L_15:
        /*0048*/ 	.byte	0x04, 0x17
        /*004a*/ 	.short	(.L_17 - .L_16)
.L_16:
        /*004c*/ 	.word	0x00000000
        /*0050*/ 	.short	0x0000
        /*0052*/ 	.short	0x0000
        /*0054*/ 	.byte	0x00, 0xf5, 0x21, 0x00


	//----- nvinfo : EIATTR_SPARSE_MMA_MASK
	.align		4
.L_17:
        /*0058*/ 	.byte	0x03, 0x50
        /*005a*/ 	.short	0x0000


	//----- nvinfo : EIATTR_MAXREG_COUNT
	.align		4
        /*005c*/ 	.byte	0x03, 0x1b
        /*005e*/ 	.short	0x00ff


	//----- nvinfo : EIATTR_MERCURY_ISA_VERSION
	.align		4
        /*0060*/ 	.byte	0x03, 0x5f
        /*0062*/ 	.short	0x0101


	//----- nvinfo : EIATTR_VRC_CTA_INIT_COUNT
	.align		4
        /*0064*/ 	.byte	0x02, 0x4a
	.zero		1
	.zero		1


	//----- nvinfo : EIATTR_EXIT_INSTR_OFFSETS
	.align		4
        /*0068*/ 	.byte	0x04, 0x1c
        /*006a*/ 	.short	(.L_19 - .L_18)


	//   ....[0]....
.L_18:
        /*006c*/ 	.word	0x00000100


	//   ....[1]....
        /*0070*/ 	.word	0x000002b0


	//----- nvinfo : EIATTR_CBANK_PARAM_SIZE
	.align		4
.L_19:
        /*0074*/ 	.byte	0x03, 0x19
        /*0076*/ 	.short	0x001c


	//----- nvinfo : EIATTR_PARAM_CBANK
	.align		4
        /*0078*/ 	.byte	0x04, 0x0a
        /*007a*/ 	.short	(.L_21 - .L_20)
	.align		4
.L_20:
        /*007c*/ 	.word	index@(.nv.constant0._Z16heat_step_kernelPfS_iif)
        /*0080*/ 	.short	0x0380
        /*0082*/ 	.short	0x001c


	//----- nvinfo : EIATTR_SW_WAR
	.align		4
.L_21:
        /*0084*/ 	.byte	0x04, 0x36
        /*0086*/ 	.short	(.L_23 - .L_22)
.L_22:
        /*0088*/ 	.word	0x00000008
.L_23:


//--------------------- .nv.callgraph             --------------------------
	.section	.nv.callgraph,"",@"SHT_CUDA_CALLGRAPH"
	.align	4
	.sectionentsize	8
	.align		4
        /*0000*/ 	.word	0x00000000
	.align		4
        /*0004*/ 	.word	0xffffffff
	.align		4
        /*0008*/ 	.word	0x00000000
	.align		4
        /*000c*/ 	.word	0xfffffffe
	.align		4
        /*0010*/ 	.word	0x00000000
	.align		4
        /*0014*/ 	.word	0xfffffffd
	.align		4
        /*0018*/ 	.word	0x00000000
	.align		4
        /*001c*/ 	.word	0xfffffffc


//--------------------- .text._Z16heat_step_kernelPfS_iif --------------------------
	.section	.text._Z16heat_step_kernelPfS_iif,"ax",@progbits
	.align	128
        .global         _Z16heat_step_kernelPfS_iif
        .type           _Z16heat_step_kernelPfS_iif,@function
        .size           _Z16heat_step_kernelPfS_iif,(.L_x_1 - _Z16heat_step_kernelPfS_iif)
        .other          _Z16heat_step_kernelPfS_iif,@"STO_CUDA_ENTRY STV_DEFAULT"
_Z16heat_step_kernelPfS_iif:
.text._Z16heat_step_kernelPfS_iif:
[----:B------:R-:W-:Y:S01]  /*0000*/  LDC R1, c[0x0][0x37c] ;  /* 0x0000df00ff017b82 */ /* 0x000fe20000000800 */
[----:B------:R-:W0:Y:S07]  /*0010*/  S2R R5, SR_TID.Y ;  /* 0x0000000000057919 */ /* 0x000e2e0000002200 */
[----:B------:R-:W0:Y:S01]  /*0020*/  S2UR UR4, SR_CTAID.Y ;  /* 0x00000000000479c3 */ /* 0x000e220000002600 */
[----:B------:R-:W1:Y:S07]  /*0030*/  S2R R7, SR_TID.X ;  /* 0x0000000000077919 */ /* 0x000e6e0000002100 */
[----:B------:R-:W0:Y:S08]  /*0040*/  LDC R0, c[0x0][0x364] ;  /* 0x0000d900ff007b82 */ /* 0x000e300000000800 */
[----:B------:R-:W2:Y:S08]  /*0050*/  LDC.64 R2, c[0x0][0x390] ;  /* 0x0000e400ff027b82 */ /* 0x000eb00000000a00 */
[----:B------:R-:W1:Y:S08]  /*0060*/  S2UR UR5, SR_CTAID.X ;  /* 0x00000000000579c3 */ /* 0x000e700000002500 */
[----:B------:R-:W1:Y:S01]  /*0070*/  LDC R4, c[0x0][0x360] ;  /* 0x0000d800ff047b82 */ /* 0x000e620000000800 */
[----:B0-----:R-:W-:Y:S01]  /*0080*/  IMAD R0, R0, UR4, R5 ;  /* 0x0000000400007c24 */ /* 0x001fe2000f8e0205 */
[----:B--2---:R-:W-:-:S04]  /*0090*/  IADD3 R5, PT, PT, R2, -0x1, RZ ;  /* 0xffffffff02057810 */ /* 0x004fc80007ffe0ff */
[C---:B------:R-:W-:Y:S02]  /*00a0*/  ISETP.GE.AND P0, PT, R0.reuse, R5, PT ;  /* 0x000000050000720c */ /* 0x040fe40003f06270 */
[----:B------:R-:W-:Y:S02]  /*00b0*/  IADD3 R5, PT, PT, R3, -0x1, RZ ;  /* 0xffffffff03057810 */ /* 0x000fe40007ffe0ff */
[----:B------:R-:W-:Y:S01]  /*00c0*/  ISETP.EQ.OR P0, PT, R0, RZ, P0 ;  /* 0x000000ff0000720c */ /* 0x000fe20000702670 */
[----:B-1----:R-:W-:-:S05]  /*00d0*/  IMAD R2, R4, UR5, R7 ;  /* 0x0000000504027c24 */ /* 0x002fca000f8e0207 */
[----:B------:R-:W-:-:S04]  /*00e0*/  ISETP.LT.OR P0, PT, R2, 0x1, P0 ;  /* 0x000000010200780c */ /* 0x000fc80000701670 */
[----:B------:R-:W-:-:S13]  /*00f0*/  ISETP.GE.OR P0, PT, R2, R5, P0 ;  /* 0x000000050200720c */ /* 0x000fda0000706670 */
[----:B------:R-:W-:Y:S05]  /*0100*/  @P0 EXIT ;  /* 0x000000000000094d */ /* 0x000fea0003800000 */
[----:B------:R-:W0:Y:S01]  /*0110*/  LDC.64 R6, c[0x0][0x380] ;  /* 0x0000e000ff067b82 */ /* 0x000e220000000a00 */
[CC--:B------:R-:W-:Y:S01]  /*0120*/  IMAD R4, R0.reuse, R3.reuse, R3 ;  /* 0x0000000300047224 */ /* 0x0c0fe200078e0203 */
[----:B------:R-:W-:Y:S01]  /*0130*/  IADD3 R9, PT, PT, -R3, RZ, RZ ;  /* 0x000000ff03097210 */ /* 0x000fe20007ffe1ff */
[----:B------:R-:W1:Y:S01]  /*0140*/  LDCU.64 UR4, c[0x0][0x358] ;  /* 0x00006b00ff0477ac */ /* 0x000e620008000a00 */
[----:B------:R-:W-:Y:S02]  /*0150*/  IMAD R11, R0, R3, R2 ;  /* 0x00000003000b7224 */ /* 0x000fe400078e0202 */
[----:B------:R-:W-:Y:S01]  /*0160*/  LEA R9, R9, R4, 0x1 ;  /* 0x0000000409097211 */ /* 0x000fe200078e08ff */
[----:B------:R-:W2:Y:S03]  /*0170*/  LDCU UR6, c[0x0][0x398] ;  /* 0x00007300ff0677ac */ /* 0x000ea60008000800 */
[----:B------:R-:W-:Y:S01]  /*0180*/  IADD3 R9, PT, PT, R2, R9, RZ ;  /* 0x0000000902097210 */ /* 0x000fe20007ffe0ff */
[----:B0-----:R-:W-:-:S04]  /*0190*/  IMAD.WIDE R4, R11, 0x4, R6 ;  /* 0x000000040b047825 */ /* 0x001fc800078e0206 */
[----:B------:R-:W-:Y:S01]  /*01a0*/  IMAD.WIDE R6, R9, 0x4, R6 ;  /* 0x0000000409067825 */ /* 0x000fe200078e0206 */
[----:B-1----:R-:W3:Y:S01]  /*01b0*/  LDG.E R0, desc[UR4][R4.64] ;  /* 0x0000000404007981 */ /* 0x002ee2000c1e1900 */
[----:B------:R-:W0:Y:S02]  /*01c0*/  LDC.64 R8, c[0x0][0x388] ;  /* 0x0000e200ff087b82 */ /* 0x000e240000000a00 */
[----:B------:R-:W-:Y:S01]  /*01d0*/  IMAD.WIDE R2, R3, 0x4, R4 ;  /* 0x0000000403027825 */ /* 0x000fe200078e0204 */
[----:B------:R-:W4:Y:S04]  /*01e0*/  LDG.E R12, desc[UR4][R4.64+0x4] ;  /* 0x00000404040c7981 */ /* 0x000f28000c1e1900 */
[----:B------:R-:W5:Y:S04]  /*01f0*/  LDG.E R7, desc[UR4][R6.64] ;  /* 0x0000000406077981 */ /* 0x000f68000c1e1900 */
[----:B------:R-:W5:Y:S04]  /*0200*/  LDG.E R2, desc[UR4][R2.64] ;  /* 0x0000000402027981 */ /* 0x000f68000c1e1900 */
[----:B------:R-:W4:Y:S01]  /*0210*/  LDG.E R15, desc[UR4][R4.64+-0x4] ;  /* 0xfffffc04040f7981 */ /* 0x000f22000c1e1900 */
[----:B---3--:R-:W-:Y:S01]  /*0220*/  FADD R13, R0, R0 ;  /* 0x00000000000d7221 */ /* 0x008fe20000000000 */
[----:B-----5:R-:W-:Y:S01]  /*0230*/  FADD R10, R2, R7 ;  /* 0x00000007020a7221 */ /* 0x020fe20000000000 */
[----:B----4-:R-:W-:-:S03]  /*0240*/  FADD R12, R12, R15 ;  /* 0x0000000f0c0c7221 */ /* 0x010fc60000000000 */
[----:B------:R-:W-:Y:S01]  /*0250*/  FADD R15, R10, -R13 ;  /* 0x8000000d0a0f7221 */ /* 0x000fe20000000000 */
[----:B------:R-:W-:-:S03]  /*0260*/  FADD R12, -R13, R12 ;  /* 0x0000000c0d0c7221 */ /* 0x000fc60000000100 */
[----:B--2---:R-:W-:Y:S01]  /*0270*/  FFMA R15, R15, UR6, R0 ;  /* 0x000000060f0f7c23 */ /* 0x004fe20008000000 */
[----:B0-----:R-:W-:-:S04]  /*0280*/  IMAD.WIDE R2, R11, 0x4, R8 ;  /* 0x000000040b027825 */ /* 0x001fc800078e0208 */
[----:B------:R-:W-:-:S05]  /*0290*/  FFMA R15, R12, UR6, R15 ;  /* 0x000000060c0f7c23 */ /* 0x000fca000800000f */
[----:B------:R-:W-:Y:S01]  /*02a0*/  STG.E desc[UR4][R2.64], R15 ;  /* 0x0000000f02007986 */ /* 0x000fe2000c101904 */
[----:B------:R-:W-:Y:S05]  /*02b0*/  EXIT ;  /* 0x000000000000794d */ /* 0x000fea0003800000 */
.L_x_0:
[----:B------:R-:W-:-:S00]  /*02c0*/  BRA `(.L_x_0) ;  /* 0xfffffffc00fc7947 */ /* 0x000fc0000383ffff */
[----:B------:R-:W-:-:S00]  /*02d0*/  NOP ;  /* 0x0000000000007918 */ /* 0x000fc00000000000 */
        /* <DEDUP_REMOVED lines=10> */
.L_x_1:


//--------------------- .nv.shared.reserved.0     --------------------------
	.section	.nv.shared.reserved.0,"aw",@nobits
	.weak		__nv_reservedSMEM_offset_0_alias
	.size		__nv_reservedSMEM_offset_0_alias, 0, 64
	.other		__nv_reservedSMEM_offset_0_alias,@"STO_CUDA_RESERVED_SHARED STV_DEFAULT"
__nv_reservedSMEM_offset_0_alias:
	.zero		0
	.zero		64


//--------------------- .nv.constant0._Z16heat_step_kernelPfS_iif --------------------------
	.section	.nv.constant0._Z16heat_step_kernelPfS_iif,"a",@progbits
	.sectionflags	@""
	.align	4
.nv.constant0._Z16heat_step_kernelPfS_iif:
	.zero		924


//--------------------- SYMBOLS --------------------------

	.type		.nv.reservedSmem.offset0,@object
	.size		.nv.reservedSmem.offset0,0x4
